	.headerflags	@"EF_CUDA_TEXMODE_UNIFIED EF_CUDA_64BIT_ADDRESS EF_CUDA_ACCELERATORS EF_CUDA_SM90 EF_CUDA_VIRTUAL_SM(EF_CUDA_SM90)"
	.elftype	@"ET_EXEC"


//--------------------- .nv.info                  --------------------------
	.section	.nv.info,"",@"SHT_CUDA_INFO"
	.align	4


	//----- nvinfo : EIATTR_REGCOUNT
	.align		4
        /*0000*/ 	.byte	0x04, 0x2f
        /*0002*/ 	.short	(.L_1 - .L_0)
	.align		4
.L_0:
        /*0004*/ 	.word	index@(triton_poi_fused_convolution_2)
        /*0008*/ 	.word	0x00000016


	//----- nvinfo : EIATTR_MIN_STACK_SIZE
	.align		4
.L_1:
        /*000c*/ 	.byte	0x04, 0x12
        /*000e*/ 	.short	(.L_3 - .L_2)
	.align		4
.L_2:
        /*0010*/ 	.word	index@(triton_poi_fused_convolution_2)
        /*0014*/ 	.word	0x00000000


	//----- nvinfo : EIATTR_FRAME_SIZE
	.align		4
.L_3:
        /*0018*/ 	.byte	0x04, 0x11
        /*001a*/ 	.short	(.L_5 - .L_4)
	.align		4
.L_4:
        /*001c*/ 	.word	index@(triton_poi_fused_convolution_2)
        /*0020*/ 	.word	0x00000000


	//----- nvinfo : EIATTR_MIN_STACK_SIZE
	.align		4
.L_5:
        /*0024*/ 	.byte	0x04, 0x12
        /*0026*/ 	.short	(.L_7 - .L_6)
	.align		4
.L_6:
        /*0028*/ 	.word	index@(triton_poi_fused_convolution_2)
        /*002c*/ 	.word	0x00000000
.L_7:


//--------------------- .nv.info.triton_poi_fused_convolution_2 --------------------------
	.section	.nv.info.triton_poi_fused_convolution_2,"",@"SHT_CUDA_INFO"
	.sectionflags	@""
	.align	4


	//----- nvinfo : EIATTR_CUDA_API_VERSION
	.align		4
        /*0000*/ 	.byte	0x04, 0x37
        /*0002*/ 	.short	(.L_9 - .L_8)
.L_8:
        /*0004*/ 	.word	0x0000007c


	//----- nvinfo : EIATTR_KPARAM_INFO
	.align		4
.L_9:
        /*0008*/ 	.byte	0x04, 0x17
        /*000a*/ 	.short	(.L_11 - .L_10)
.L_10:
        /*000c*/ 	.word	0x00000000
        /*0010*/ 	.short	0x0004
        /*0012*/ 	.short	0x001c
        /*0014*/ 	.byte	0x00, 0xf0, 0x11, 0x00


	//----- nvinfo : EIATTR_KPARAM_INFO
	.align		4
.L_11:
        /*0018*/ 	.byte	0x04, 0x17
        /*001a*/ 	.short	(.L_13 - .L_12)
.L_12:
        /*001c*/ 	.word	0x00000000
        /*0020*/ 	.short	0x0003
        /*0022*/ 	.short	0x0018
        /*0024*/ 	.byte	0x00, 0xf0, 0x11, 0x00


	//----- nvinfo : EIATTR_KPARAM_INFO
	.align		4
.L_13:
        /*0028*/ 	.byte	0x04, 0x17
        /*002a*/ 	.short	(.L_15 - .L_14)
.L_14:
        /*002c*/ 	.word	0x00000000
        /*0030*/ 	.short	0x0002
        /*0032*/ 	.short	0x0010
        /*0034*/ 	.byte	0x00, 0xf4, 0x21, 0x00


	//----- nvinfo : EIATTR_KPARAM_INFO
	.align		4
.L_15:
        /*0038*/ 	.byte	0x04, 0x17
        /*003a*/ 	.short	(.L_17 - .L_16)
.L_16:
        /*003c*/ 	.word	0x00000000
        /*0040*/ 	.short	0x0001
        /*0042*/ 	.short	0x0008
        /*0044*/ 	.byte	0x00, 0xf4, 0x21, 0x00


	//----- nvinfo : EIATTR_KPARAM_INFO
	.align		4
.L_17:
        /*0048*/ 	.byte	0x04, 0x17
        /*004a*/ 	.short	(.L_19 - .L_18)
.L_18:
        /*004c*/ 	.word	0x00000000
        /*0050*/ 	.short	0x0000
        /*0052*/ 	.short	0x0000
        /*0054*/ 	.byte	0x00, 0xf4, 0x21, 0x00


	//----- nvinfo : EIATTR_SPARSE_MMA_MASK
	.align		4
.L_19:
        /*0058*/ 	.byte	0x03, 0x50
        /*005a*/ 	.short	0x0000


	//----- nvinfo : EIATTR_MAXREG_COUNT
	.align		4
        /*005c*/ 	.byte	0x03, 0x1b
        /*005e*/ 	.short	0x00ff


	//----- nvinfo : EIATTR_EXIT_INSTR_OFFSETS
	.align		4
        /*0060*/ 	.byte	0x04, 0x1c
        /*0062*/ 	.short	(.L_21 - .L_20)


	//   ....[0]....
.L_20:
        /*0064*/ 	.word	0x000003b0


	//   ....[1]....
        /*0068*/ 	.word	0x00000470


	//----- nvinfo : EIATTR_REQNTID
	.align		4
.L_21:
        /*006c*/ 	.byte	0x04, 0x10
        /*006e*/ 	.short	(.L_23 - .L_22)
.L_22:
        /*0070*/ 	.word	0x00000080
        /*0074*/ 	.word	0x00000001
        /*0078*/ 	.word	0x00000001


	//----- nvinfo : EIATTR_CBANK_PARAM_SIZE
	.align		4
.L_23:
        /*007c*/ 	.byte	0x03, 0x19
        /*007e*/ 	.short	0x0020


	//----- nvinfo : EIATTR_PARAM_CBANK
	.align		4
        /*0080*/ 	.byte	0x04, 0x0a
        /*0082*/ 	.short	(.L_25 - .L_24)
	.align		4
.L_24:
        /*0084*/ 	.word	index@(.nv.constant0.triton_poi_fused_convolution_2)
        /*0088*/ 	.short	0x0210
        /*008a*/ 	.short	0x0020


	//----- nvinfo : EIATTR_SW_WAR
	.align		4
.L_25:
        /*008c*/ 	.byte	0x04, 0x36
        /*008e*/ 	.short	(.L_27 - .L_26)
.L_26:
        /*0090*/ 	.word	0x00000008
.L_27:


//--------------------- .nv.callgraph             --------------------------
	.section	.nv.callgraph,"",@"SHT_CUDA_CALLGRAPH"
	.align	4
	.sectionentsize	8
	.align		4
        /*0000*/ 	.word	0x00000000
	.align		4
        /*0004*/ 	.word	0xffffffff
	.align		4
        /*0008*/ 	.word	0x00000000
	.align		4
        /*000c*/ 	.word	0xfffffffe
	.align		4
        /*0010*/ 	.word	0x00000000
	.align		4
        /*0014*/ 	.word	0xfffffffd
	.align		4
        /*0018*/ 	.word	0x00000000
	.align		4
        /*001c*/ 	.word	0xfffffffc


//--------------------- .text.triton_poi_fused_convolution_2 --------------------------
	.section	.text.triton_poi_fused_convolution_2,"ax",@progbits
	.sectionflags	@"SHF_BARRIERS=1"
	.align	128
        .global         triton_poi_fused_convolution_2
        .type           triton_poi_fused_convolution_2,@function
        .size           triton_poi_fused_convolution_2,(.L_x_1 - triton_poi_fused_convolution_2)
        .other          triton_poi_fused_convolution_2,@"STO_CUDA_ENTRY STV_DEFAULT"
triton_poi_fused_convolution_2:
.text.triton_poi_fused_convolution_2:
[----:B------:R-:W0:Y:S02]  /*0000*/  LDC R1, c[0x0][0x28] ;  /* 0x00000a00ff017b82 */ /* 0x000e240000000800 */
[----:B------:R-:W1:Y:S01]  /*0010*/  S2R R0, SR_CTAID.Y ;  /* 0x0000000000007919 */ /* 0x000e620000002600 */
[----:B------:R-:W2:Y:S01]  /*0020*/  LDC.64 R6, c[0x0][0x218] ;  /* 0x00008600ff067b82 */ /* 0x000ea20000000a00 */
[----:B------:R-:W-:Y:S01]  /*0030*/  ULDC.64 UR6, c[0x0][0x208] ;  /* 0x0000820000067ab9 */ /* 0x000fe20000000a00 */
[----:B------:R-:W3:Y:S01]  /*0040*/  S2R R2, SR_TID.X ;  /* 0x0000000000027919 */ /* 0x000ee20000002100 */
[----:B------:R-:W4:Y:S05]  /*0050*/  S2R R13, SR_CTAID.X ;  /* 0x00000000000d7919 */ /* 0x000f2a0000002500 */
[----:B------:R-:W5:Y:S01]  /*0060*/  LDC.64 R4, c[0x0][0x210] ;  /* 0x00008400ff047b82 */ /* 0x000f620000000a00 */
[----:B-1----:R-:W-:-:S02]  /*0070*/  IMAD.SHL.U32 R0, R0, 0x20, RZ ;  /* 0x0000002000007824 */ /* 0x002fc400078e00ff */
[----:B---3--:R-:W-:Y:S01]  /*0080*/  IMAD.SHL.U32 R3, R2, 0x4, RZ ;  /* 0x0000000402037824 */ /* 0x008fe200078e00ff */
[----:B------:R-:W-:Y:S01]  /*0090*/  SHF.R.U32.HI R12, RZ, 0x3, R2 ;  /* 0x00000003ff0c7819 */ /* 0x000fe20000011602 */
[----:B----4-:R-:W-:-:S03]  /*00a0*/  IMAD.SHL.U32 R13, R13, 0x10, RZ ;  /* 0x000000100d0d7824 */ /* 0x010fc600078e00ff */
[----:B------:R-:W-:Y:S02]  /*00b0*/  LOP3.LUT R8, R0, 0x1c, R3, 0xf8, !PT ;  /* 0x0000001c00087812 */ /* 0x000fe400078ef803 */
[----:B------:R-:W-:-:S03]  /*00c0*/  SGXT.U32 R12, R12, 0x4 ;  /* 0x000000040c0c781a */ /* 0x000fc60000000000 */
[----:B------:R-:W-:-:S05]  /*00d0*/  IMAD.HI R9, R8, 0x2aaaaaab, RZ ;  /* 0x2aaaaaab08097827 */ /* 0x000fca00078e02ff */
[----:B------:R-:W-:-:S04]  /*00e0*/  SHF.R.U32.HI R10, RZ, 0x1f, R9 ;  /* 0x0000001fff0a7819 */ /* 0x000fc80000011609 */
[----:B------:R-:W-:Y:S02]  /*00f0*/  LEA.HI.SX32 R11, R9, R10, 0x19 ;  /* 0x0000000a090b7211 */ /* 0x000fe400078fcaff */
[----:B------:R-:W-:-:S03]  /*0100*/  LOP3.LUT R9, R13, R12, RZ, 0xfc, !PT ;  /* 0x0000000c0d097212 */ /* 0x000fc600078efcff */
[----:B------:R-:W-:Y:S01]  /*0110*/  IMAD R8, R11, -0x300, R8 ;  /* 0xfffffd000b087824 */ /* 0x000fe200078e0208 */
[----:B------:R-:W-:-:S03]  /*0120*/  ISETP.GE.AND P0, PT, R9, 0x10, PT ;  /* 0x000000100900780c */ /* 0x000fc60003f06270 */
[----:B------:R-:W-:Y:S02]  /*0130*/  IMAD R10, R9, 0x300, R8 ;  /* 0x00000300090a7824 */ /* 0x000fe400078e0208 */
[----:B--2---:R-:W-:Y:S01]  /*0140*/  IMAD.WIDE R8, R8, 0x4, R6 ;  /* 0x0000000408087825 */ /* 0x004fe200078e0206 */
[----:B------:R-:W-:-:S03]  /*0150*/  CS2R R6, SRZ ;  /* 0x0000000000067805 */ /* 0x000fc6000001ff00 */
[----:B------:R-:W-:Y:S02]  /*0160*/  IMAD R15, R11, 0x3000, R10 ;  /* 0x000030000b0f7824 */ /* 0x000fe400078e020a */
[----:B------:R-:W2:Y:S02]  /*0170*/  LDG.E.EL.128 R8, desc[UR6][R8.64] ;  /* 0x0000000608087981 */ /* 0x000ea4000c2e1d00 */
[----:B-----5:R-:W-:Y:S01]  /*0180*/  IMAD.WIDE R14, R15, 0x4, R4 ;  /* 0x000000040f0e7825 */ /* 0x020fe200078e0204 */
[----:B------:R-:W-:-:S06]  /*0190*/  CS2R R4, SRZ ;  /* 0x0000000000047805 */ /* 0x000fcc000001ff00 */
[----:B------:R1:W2:Y:S01]  /*01a0*/  @!P0 LDG.E.EL.128 R4, desc[UR6][R14.64] ;  /* 0x000000060e048981 */ /* 0x0002a2000c2e1d00 */
[----:B------:R-:W3:Y:S01]  /*01b0*/  S2UR UR5, SR_CgaCtaId ;  /* 0x00000000000579c3 */ /* 0x000ee20000008800 */
[----:B------:R-:W-:Y:S01]  /*01c0*/  IMAD.SHL.U32 R16, R2, 0x40, RZ ;  /* 0x0000004002107824 */ /* 0x000fe200078e00ff */
[----:B------:R-:W-:Y:S01]  /*01d0*/  UMOV UR4, 0x400 ;  /* 0x0000040000047882 */ /* 0x000fe20000000000 */
[----:B------:R-:W-:-:S03]  /*01e0*/  LOP3.LUT R3, R13, 0xc, R3, 0xf8, !PT ;  /* 0x0000000c0d037812 */ /* 0x000fc600078ef803 */
[----:B------:R-:W-:-:S04]  /*01f0*/  LOP3.LUT R17, R16, 0x1c0, RZ, 0xc0, !PT ;  /* 0x000001c010117812 */ /* 0x000fc800078ec0ff */
[C---:B------:R-:W-:Y:S02]  /*0200*/  LOP3.LUT R13, R17.reuse, 0x10, RZ, 0xfc, !PT ;  /* 0x00000010110d7812 */ /* 0x040fe400078efcff */
[C---:B------:R-:W-:Y:S02]  /*0210*/  LOP3.LUT R16, R17.reuse, 0x20, RZ, 0xfc, !PT ;  /* 0x0000002011107812 */ /* 0x040fe400078efcff */
[C---:B------:R-:W-:Y:S02]  /*0220*/  LOP3.LUT R12, R17.reuse, R12, RZ, 0xfc, !PT ;  /* 0x0000000c110c7212 */ /* 0x040fe400078efcff */
[----:B------:R-:W-:Y:S01]  /*0230*/  LOP3.LUT R18, R17, 0x30, RZ, 0xfc, !PT ;  /* 0x0000003011127812 */ /* 0x000fe200078efcff */
[----:B---3--:R-:W-:-:S06]  /*0240*/  UPRMT UR4, UR5, 0x654, UR4 ;  /* 0x0000065405047896 */ /* 0x008fcc0008000004 */
[----:B------:R-:W-:Y:S02]  /*0250*/  LEA.HI R17, R17, UR4, RZ, 0x1e ;  /* 0x0000000411117c11 */ /* 0x000fe4000f8ff0ff */
[----:B------:R-:W-:Y:S02]  /*0260*/  LEA.HI R13, R13, UR4, RZ, 0x1e ;  /* 0x000000040d0d7c11 */ /* 0x000fe4000f8ff0ff */
[----:B-1----:R-:W-:Y:S02]  /*0270*/  LEA.HI R15, R16, UR4, RZ, 0x1e ;  /* 0x00000004100f7c11 */ /* 0x002fe4000f8ff0ff */
[----:B------:R-:W-:Y:S01]  /*0280*/  LEA.HI R19, R18, UR4, RZ, 0x1e ;  /* 0x0000000412137c11 */ /* 0x000fe2000f8ff0ff */
[C---:B------:R-:W-:Y:S02]  /*0290*/  IMAD R17, R12.reuse, 0x4, R17 ;  /* 0x000000040c117824 */ /* 0x040fe400078e0211 */
[C---:B------:R-:W-:Y:S02]  /*02a0*/  IMAD R14, R12.reuse, 0x4, R13 ;  /* 0x000000040c0e7824 */ /* 0x040fe400078e020d */
[----:B------:R-:W-:-:S02]  /*02b0*/  IMAD R15, R12, 0x4, R15 ;  /* 0x000000040c0f7824 */ /* 0x000fc400078e020f */
[----:B------:R-:W-:Y:S01]  /*02c0*/  IMAD R12, R12, 0x4, R19 ;  /* 0x000000040c0c7824 */ /* 0x000fe200078e0213 */
[----:B------:R-:W-:Y:S01]  /*02d0*/  ISETP.GE.AND P0, PT, R3, 0x10, PT ;  /* 0x000000100300780c */ /* 0x000fe20003f06270 */
[----:B------:R-:W-:-:S05]  /*02e0*/  IMAD.SHL.U32 R13, R2, 0x10, RZ ;  /* 0x00000010020d7824 */ /* 0x000fca00078e00ff */
[----:B------:R-:W-:Y:S01]  /*02f0*/  LOP3.LUT R13, R13, 0x7f0, RZ, 0xc0, !PT ;  /* 0x000007f00d0d7812 */ /* 0x000fe200078ec0ff */
[----:B--2---:R-:W-:Y:S01]  /*0300*/  FADD R4, R8, R4 ;  /* 0x0000000408047221 */ /* 0x004fe20000000000 */
[----:B------:R-:W-:Y:S01]  /*0310*/  FADD R5, R9, R5 ;  /* 0x0000000509057221 */ /* 0x000fe20000000000 */
[----:B------:R-:W-:Y:S01]  /*0320*/  FADD R6, R10, R6 ;  /* 0x000000060a067221 */ /* 0x000fe20000000000 */
[----:B------:R-:W-:Y:S02]  /*0330*/  FADD R7, R11, R7 ;  /* 0x000000070b077221 */ /* 0x000fe40000000000 */
[----:B------:R1:W-:Y:S04]  /*0340*/  STS [R17], R4 ;  /* 0x0000000411007388 */ /* 0x0003e80000000800 */
[----:B------:R1:W-:Y:S04]  /*0350*/  STS [R14+0x40], R5 ;  /* 0x000040050e007388 */ /* 0x0003e80000000800 */
[----:B------:R1:W-:Y:S04]  /*0360*/  STS [R15+0x80], R6 ;  /* 0x000080060f007388 */ /* 0x0003e80000000800 */
[----:B------:R1:W-:Y:S01]  /*0370*/  STS [R12+0xc0], R7 ;  /* 0x0000c0070c007388 */ /* 0x0003e20000000800 */
[----:B------:R-:W-:-:S04]  /*0380*/  LOP3.LUT R8, R2, 0x7c, RZ, 0xc0, !PT ;  /* 0x0000007c02087812 */ /* 0x000fc800078ec0ff */
[----:B------:R-:W-:Y:S01]  /*0390*/  IADD3 R13, R13, UR4, R8 ;  /* 0x000000040d0d7c10 */ /* 0x000fe2000fffe008 */
[----:B------:R-:W-:Y:S06]  /*03a0*/  BAR.SYNC.DEFER_BLOCKING 0x0 ;  /* 0x0000000000007b1d */ /* 0x000fec0000010000 */
[----:B-1----:R-:W-:Y:S05]  /*03b0*/  @P0 EXIT ;  /* 0x000000000000094d */ /* 0x002fea0003800000 */
[----:B------:R-:W-:Y:S01]  /*03c0*/  LDS R4, [R13] ;  /* 0x000000000d047984 */ /* 0x000fe20000000800 */
[----:B------:R-:W0:Y:S01]  /*03d0*/  LDC.64 R8, c[0x0][0x220] ;  /* 0x00008800ff087b82 */ /* 0x000e220000000a00 */
[----:B------:R-:W-:Y:S02]  /*03e0*/  SHF.R.U32.HI R11, RZ, 0x2, R2 ;  /* 0x00000002ff0b7819 */ /* 0x000fe40000011602 */
[----:B------:R-:W-:Y:S02]  /*03f0*/  LDS R5, [R13+0x4] ;  /* 0x000004000d057984 */ /* 0x000fe40000000800 */
[----:B------:R-:W-:Y:S02]  /*0400*/  SGXT.U32 R11, R11, 0x5 ;  /* 0x000000050b0b781a */ /* 0x000fe40000000000 */
[----:B------:R-:W-:Y:S02]  /*0410*/  LDS R6, [R13+0x8] ;  /* 0x000008000d067984 */ /* 0x000fe40000000800 */
[----:B------:R-:W-:-:S02]  /*0420*/  LOP3.LUT R0, R0, R11, RZ, 0xfc, !PT ;  /* 0x0000000b00007212 */ /* 0x000fc400078efcff */
[----:B------:R-:W1:Y:S03]  /*0430*/  LDS R7, [R13+0xc] ;  /* 0x00000c000d077984 */ /* 0x000e660000000800 */
[----:B------:R-:W-:-:S04]  /*0440*/  IMAD R3, R0, 0x10, R3 ;  /* 0x0000001000037824 */ /* 0x000fc800078e0203 */
[----:B0-----:R-:W-:-:S05]  /*0450*/  IMAD.WIDE R2, R3, 0x4, R8 ;  /* 0x0000000403027825 */ /* 0x001fca00078e0208 */
[----:B-1----:R-:W-:Y:S01]  /*0460*/  STG.E.128 desc[UR6][R2.64], R4 ;  /* 0x0000000402007986 */ /* 0x002fe2000c101d06 */
[----:B------:R-:W-:Y:S05]  /*0470*/  EXIT ;  /* 0x000000000000794d */ /* 0x000fea0003800000 */
.L_x_0:
[----:B------:R-:W-:-:S00]  /*0480*/  BRA `(.L_x_0) ;  /* 0xfffffffc00fc7947 */ /* 0x000fc0000383ffff */
[----:B------:R-:W-:-:S00]  /*0490*/  NOP ;  /* 0x0000000000007918 */ /* 0x000fc00000000000 */
        /* <DEDUP_REMOVED lines=14> */
.L_x_1:


//--------------------- .nv.shared.triton_poi_fused_convolution_2 --------------------------
	.section	.nv.shared.triton_poi_fused_convolution_2,"aw",@nobits
	.sectionflags	@""
	.align	16
	.zero		1024


//--------------------- .nv.constant0.triton_poi_fused_convolution_2 --------------------------
	.section	.nv.constant0.triton_poi_fused_convolution_2,"a",@progbits
	.sectionflags	@""
	.align	4
.nv.constant0.triton_poi_fused_convolution_2:
	.zero		560
